//
// Generated by NVIDIA NVVM Compiler
//
// Compiler Build ID: CL-36424714
// Cuda compilation tools, release 13.0, V13.0.88
// Based on NVVM 20.0.0
//

.version 9.0
.target sm_100
.address_size 64

	// .globl	_Z14hello_from_gpuv
.extern .func  (.param .b32 func_retval0) vprintf
(
	.param .b64 vprintf_param_0,
	.param .b64 vprintf_param_1
)
;
.global .align 1 .b8 $str[42] = {72, 101, 108, 108, 111, 32, 119, 111, 114, 108, 100, 32, 102, 114, 111, 109, 32, 98, 108, 111, 99, 107, 32, 37, 100, 32, 97, 110, 100, 32, 116, 104, 114, 101, 97, 100, 32, 37, 100, 33, 10};

.visible .entry _Z14hello_from_gpuv()
{
	.local .align 8 .b8 	__local_depot0[8];
	.reg .b64 	%SP;
	.reg .b64 	%SPL;
	.reg .b32 	%r<5>;
	.reg .b64 	%rd<5>;

	mov.u64 	%SPL, __local_depot0;
	cvta.local.u64 	%SP, %SPL;
	add.u64 	%rd1, %SP, 0;
	add.u64 	%rd2, %SPL, 0;
	mov.u32 	%r1, %ctaid.x;
	mov.u32 	%r2, %tid.x;
	st.local.v2.u32 	[%rd2], {%r1, %r2};
	mov.u64 	%rd3, $str;
	cvta.global.u64 	%rd4, %rd3;
	{ // callseq 0, 0
	.param .b64 param0;
	st.param.b64 	[param0], %rd4;
	.param .b64 param1;
	st.param.b64 	[param1], %rd1;
	.param .b32 retval0;
	call.uni (retval0), 
	vprintf, 
	(
	param0, 
	param1
	);
	ld.param.b32 	%r3, [retval0];
	} // callseq 0
	ret;

}


// ===== COMPILED SASS (sm_100) =====

	.target	sm_100

	.elftype	@"ET_EXEC"


//--------------------- .note.nv.tkinfo           --------------------------
	.section	.note.nv.tkinfo,"",@"SHT_NOTE"
	.sectionflags	@"SHF_NOTE_NV_TKINFO"
	.tkinfo
        /*0018*/ 	.word	0x00000002
        /*0030*/ 	.string	""
        /*0030*/ 	.string	"ptxas"
        /*0030*/ 	.string	"Cuda compilation tools, release 13.0, V13.0.88"
        /*0030*/ 	.string	"Build cuda_13.0.r13.0/compiler.36424714_0"
        /*0030*/ 	.string	"-arch sm_100 -m 64 "



//--------------------- .note.nv.cuinfo           --------------------------
	.section	.note.nv.cuinfo,"",@"SHT_NOTE"
	.sectionflags	@"SHF_NOTE_NV_CUINFO"
        /*0018*/ 	.short	0x0002
        /*001a*/ 	.short	0x0064
        /*001c*/ 	.short	0x0082
	.zero		2


//--------------------- .nv.info                  --------------------------
	.section	.nv.info,"",@"SHT_CUDA_INFO"
	.align	4


	//----- nvinfo : EIATTR_REGCOUNT
	.align		4
        /*0000*/ 	.byte	0x04, 0x2f
        /*0002*/ 	.short	(.L_2 - .L_1)
	.align		4
.L_1:
        /*0004*/ 	.word	index@(_Z14hello_from_gpuv)
        /*0008*/ 	.word	0x00000018


	//----- nvinfo : EIATTR_FRAME_SIZE
	.align		4
.L_2:
        /*000c*/ 	.byte	0x04, 0x11
        /*000e*/ 	.short	(.L_4 - .L_3)
	.align		4
.L_3:
        /*0010*/ 	.word	index@(_Z14hello_from_gpuv)
        /*0014*/ 	.word	0x00000008


	//----- nvinfo : EIATTR_MIN_STACK_SIZE
	.align		4
.L_4:
        /*0018*/ 	.byte	0x04, 0x12
        /*001a*/ 	.short	(.L_6 - .L_5)
	.align		4
.L_5:
        /*001c*/ 	.word	index@(_Z14hello_from_gpuv)
        /*0020*/ 	.word	0x00000008
.L_6:


//--------------------- .nv.compat                --------------------------
	.section	.nv.compat,"",@"SHT_CUDA_COMPAT_INFO"
	.align	4
        /*0000*/ 	.byte	0x02, 0x09, 0x00, 0x00, 0x02, 0x02, 0x01, 0x00, 0x02, 0x05, 0x05, 0x00, 0x03, 0x07, 0x01, 0x01
        /*0010*/ 	.byte	0x02, 0x03, 0x00, 0x00, 0x02, 0x06, 0x01, 0x00, 0x04, 0x0b, 0x08, 0x00, 0x09, 0x00, 0x00, 0x00
        /*0020*/ 	.byte	0x00, 0x00, 0x00, 0x00


//--------------------- .nv.info._Z14hello_from_gpuv --------------------------
	.section	.nv.info._Z14hello_from_gpuv,"",@"SHT_CUDA_INFO"
	.sectionflags	@""
	.align	4


	//----- nvinfo : EIATTR_CUDA_API_VERSION
	.align		4
        /*0000*/ 	.byte	0x04, 0x37
        /*0002*/ 	.short	(.L_8 - .L_7)
.L_7:
        /*0004*/ 	.word	0x00000082


	//----- nvinfo : EIATTR_SPARSE_MMA_MASK
	.align		4
.L_8:
        /*0008*/ 	.byte	0x03, 0x50
        /*000a*/ 	.short	0x0000


	//----- nvinfo : EIATTR_MAXREG_COUNT
	.align		4
        /*000c*/ 	.byte	0x03, 0x1b
        /*000e*/ 	.short	0x00ff


	//----- nvinfo : EIATTR_EXTERNS
	.align		4
        /*0010*/ 	.byte	0x04, 0x0f
        /*0012*/ 	.short	(.L_10 - .L_9)


	//   ....[0]....
	.align		4
.L_9:
        /*0014*/ 	.word	index@(vprintf)


	//----- nvinfo : EIATTR_MERCURY_ISA_VERSION
	.align		4
.L_10:
        /*0018*/ 	.byte	0x03, 0x5f
        /*001a*/ 	.short	0x0101


	//----- nvinfo : EIATTR_VRC_CTA_INIT_COUNT
	.align		4
        /*001c*/ 	.byte	0x02, 0x4a
	.zero		1
	.zero		1


	//----- nvinfo : EIATTR_SYSCALL_OFFSETS
	.align		4
        /*0020*/ 	.byte	0x04, 0x46
        /*0022*/ 	.short	(.L_12 - .L_11)


	//   ....[0]....
.L_11:
        /*0024*/ 	.word	0x000000f0


	//----- nvinfo : EIATTR_EXIT_INSTR_OFFSETS
	.align		4
.L_12:
        /*0028*/ 	.byte	0x04, 0x1c
        /*002a*/ 	.short	(.L_14 - .L_13)


	//   ....[0]....
.L_13:
        /*002c*/ 	.word	0x00000100


	//----- nvinfo : EIATTR_SW_WAR
	.align		4
.L_14:
        /*0030*/ 	.byte	0x04, 0x36
        /*0032*/ 	.short	(.L_16 - .L_15)
.L_15:
        /*0034*/ 	.word	0x00000008
.L_16:


//--------------------- .nv.callgraph             --------------------------
	.section	.nv.callgraph,"",@"SHT_CUDA_CALLGRAPH"
	.align	4
	.sectionentsize	8
	.align		4
        /*0000*/ 	.word	0x00000000
	.align		4
        /*0004*/ 	.word	0xffffffff
	.align		4
        /*0008*/ 	.word	index@(_Z14hello_from_gpuv)
	.align		4
        /*000c*/ 	.word	index@(vprintf)
	.align		4
        /*0010*/ 	.word	0x00000000
	.align		4
        /*0014*/ 	.word	0xfffffffe
	.align		4
        /*0018*/ 	.word	0x00000000
	.align		4
        /*001c*/ 	.word	0xfffffffd
	.align		4
        /*0020*/ 	.word	0x00000000
	.align		4
        /*0024*/ 	.word	0xfffffffc


//--------------------- .nv.constant4             --------------------------
	.section	.nv.constant4,"a",@progbits
	.align	8
	.align		8
.nv.constant4:
        /*0000*/ 	.dword	vprintf
	.align		8
        /*0008*/ 	.dword	$str


//--------------------- .text._Z14hello_from_gpuv --------------------------
	.section	.text._Z14hello_from_gpuv,"ax",@progbits
	.align	128
        .global         _Z14hello_from_gpuv
        .type           _Z14hello_from_gpuv,@function
        .size           _Z14hello_from_gpuv,(.L_x_2 - _Z14hello_from_gpuv)
        .other          _Z14hello_from_gpuv,@"STO_CUDA_ENTRY STV_DEFAULT"
_Z14hello_from_gpuv:
.text._Z14hello_from_gpuv:
[----:B------:R-:W0:Y:S01]  /*0000*/  LDC R1, c[0x0][0x37c] ;  /* 0x0000df00ff017b82 */ /* 0x000e220000000800 */
[----:B------:R-:W1:Y:S01]  /*0010*/  S2R R8, SR_CTAID.X ;  /* 0x0000000000087919 */ /* 0x000e620000002500 */
[----:B0-----:R-:W-:Y:S01]  /*0020*/  VIADD R1, R1, 0xfffffff8 ;  /* 0xfffffff801017836 */ /* 0x001fe20000000000 */
[----:B------:R-:W-:Y:S01]  /*0030*/  MOV R0, 0x0 ;  /* 0x0000000000007802 */ /* 0x000fe20000000f00 */
[----:B------:R-:W0:Y:S01]  /*0040*/  LDCU UR4, c[0x0][0x2f8] ;  /* 0x00005f00ff0477ac */ /* 0x000e220008000800 */
[----:B------:R-:W1:Y:S03]  /*0050*/  S2R R9, SR_TID.X ;  /* 0x0000000000097919 */ /* 0x000e660000002100 */
[----:B------:R2:W3:Y:S01]  /*0060*/  LDC.64 R2, c[0x4][R0] ;  /* 0x0100000000027b82 */ /* 0x0004e20000000a00 */
[----:B------:R-:W4:Y:S01]  /*0070*/  LDCU.64 UR6, c[0x4][0x8] ;  /* 0x01000100ff0677ac */ /* 0x000f220008000a00 */
[----:B------:R-:W5:Y:S01]  /*0080*/  LDCU UR5, c[0x0][0x2fc] ;  /* 0x00005f80ff0577ac */ /* 0x000f620008000800 */
[----:B0-----:R-:W-:Y:S01]  /*0090*/  IADD3 R6, P0, PT, R1, UR4, RZ ;  /* 0x0000000401067c10 */ /* 0x001fe2000ff1e0ff */
[----:B----4-:R-:W-:Y:S01]  /*00a0*/  IMAD.U32 R4, RZ, RZ, UR6 ;  /* 0x00000006ff047e24 */ /* 0x010fe2000f8e00ff */
[----:B------:R-:W-:-:S03]  /*00b0*/  MOV R5, UR7 ;  /* 0x0000000700057c02 */ /* 0x000fc60008000f00 */
[----:B-----5:R-:W-:Y:S01]  /*00c0*/  IMAD.X R7, RZ, RZ, UR5, P0 ;  /* 0x00000005ff077e24 */ /* 0x020fe200080e06ff */
[----:B-1----:R2:W-:Y:S07]  /*00d0*/  STL.64 [R1], R8 ;  /* 0x0000000801007387 */ /* 0x0025ee0000100a00 */
[----:B------:R-:W-:-:S07]  /*00e0*/  LEPC R20, `(.L_x_0) ;  /* 0x000000001014794e */ /* 0x000fce0000000000 */
[----:B--23--:R-:W-:Y:S05]  /*00f0*/  CALL.ABS.NOINC R2 ;  /* 0x0000000002007343 */ /* 0x00cfea0003c00000 */
.L_x_0:
[----:B------:R-:W-:Y:S05]  /*0100*/  EXIT ;  /* 0x000000000000794d */ /* 0x000fea0003800000 */
.L_x_1:
[----:B------:R-:W-:-:S00]  /*0110*/  BRA `(.L_x_1) ;  /* 0xfffffffc00fc7947 */ /* 0x000fc0000383ffff */
[----:B------:R-:W-:-:S00]  /*0120*/  NOP ;  /* 0x0000000000007918 */ /* 0x000fc00000000000 */
        /* <DEDUP_REMOVED lines=13> */
.L_x_2:


//--------------------- .nv.global.init           --------------------------
	.section	.nv.global.init,"aw",@progbits
.nv.global.init:
	.type		$str,@object
	.size		$str,(.L_0 - $str)
$str:
        /*0000*/ 	.byte	0x48, 0x65, 0x6c, 0x6c, 0x6f, 0x20, 0x77, 0x6f, 0x72, 0x6c, 0x64, 0x20, 0x66, 0x72, 0x6f, 0x6d
        /*0010*/ 	.byte	0x20, 0x62, 0x6c, 0x6f, 0x63, 0x6b, 0x20, 0x25, 0x64, 0x20, 0x61, 0x6e, 0x64, 0x20, 0x74, 0x68
        /*0020*/ 	.byte	0x72, 0x65, 0x61, 0x64, 0x20, 0x25, 0x64, 0x21, 0x0a, 0x00
.L_0:


//--------------------- .nv.shared.reserved.0     --------------------------
	.section	.nv.shared.reserved.0,"aw",@nobits
	.weak		__nv_reservedSMEM_offset_0_alias
	.size		__nv_reservedSMEM_offset_0_alias, 0, 64
	.other		__nv_reservedSMEM_offset_0_alias,@"STO_CUDA_RESERVED_SHARED STV_DEFAULT"
__nv_reservedSMEM_offset_0_alias:
	.zero		0
	.zero		64


//--------------------- .nv.constant0._Z14hello_from_gpuv --------------------------
	.section	.nv.constant0._Z14hello_from_gpuv,"a",@progbits
	.sectionflags	@""
	.align	4
.nv.constant0._Z14hello_from_gpuv:
	.zero		896


//--------------------- SYMBOLS --------------------------

	.type		.nv.reservedSmem.offset0,@object
	.size		.nv.reservedSmem.offset0,0x4
	.type		vprintf,@function
